//
// Generated by NVIDIA NVVM Compiler
//
// Compiler Build ID: CL-36424714
// Cuda compilation tools, release 13.0, V13.0.88
// Based on NVVM 20.0.0
//

.version 9.0
.target sm_100
.address_size 64

	// .globl	_Z15f_scoreSequencePfS_S_S_ii

.visible .entry _Z15f_scoreSequencePfS_S_S_ii(
	.param .u64 .ptr .align 1 _Z15f_scoreSequencePfS_S_S_ii_param_0,
	.param .u64 .ptr .align 1 _Z15f_scoreSequencePfS_S_S_ii_param_1,
	.param .u64 .ptr .align 1 _Z15f_scoreSequencePfS_S_S_ii_param_2,
	.param .u64 .ptr .align 1 _Z15f_scoreSequencePfS_S_S_ii_param_3,
	.param .u32 _Z15f_scoreSequencePfS_S_S_ii_param_4,
	.param .u32 _Z15f_scoreSequencePfS_S_S_ii_param_5
)
{
	.reg .pred 	%p<19>;
	.reg .b32 	%r<82>;
	.reg .b32 	%f<36>;
	.reg .b64 	%rd<42>;

	ld.param.u64 	%rd17, [_Z15f_scoreSequencePfS_S_S_ii_param_0];
	ld.param.u64 	%rd18, [_Z15f_scoreSequencePfS_S_S_ii_param_1];
	ld.param.u64 	%rd19, [_Z15f_scoreSequencePfS_S_S_ii_param_2];
	ld.param.u64 	%rd20, [_Z15f_scoreSequencePfS_S_S_ii_param_3];
	ld.param.u32 	%r44, [_Z15f_scoreSequencePfS_S_S_ii_param_4];
	ld.param.u32 	%r45, [_Z15f_scoreSequencePfS_S_S_ii_param_5];
	cvta.to.global.u64 	%rd1, %rd18;
	cvta.to.global.u64 	%rd2, %rd20;
	cvta.to.global.u64 	%rd3, %rd19;
	setp.lt.s32 	%p1, %r45, 1;
	@%p1 bra 	$L__BB0_28;
	setp.lt.s32 	%p2, %r44, 1;
	@%p2 bra 	$L__BB0_28;
	add.s32 	%r1, %r44, 1;
	and.b32  	%r2, %r44, 1;
	and.b32  	%r47, %r44, 2147483646;
	neg.s32 	%r3, %r47;
	neg.s32 	%r4, %r44;
	cvta.to.global.u64 	%rd4, %rd17;
	mov.b32 	%r65, 1;
$L__BB0_3:
	setp.eq.s32 	%p3, %r44, 1;
	mul.lo.s32 	%r6, %r65, %r1;
	mul.wide.s32 	%rd21, %r65, 4;
	add.s64 	%rd5, %rd4, %rd21;
	mov.b32 	%r78, 1;
	@%p3 bra 	$L__BB0_19;
	mul.wide.u32 	%rd22, %r6, 4;
	add.s64 	%rd23, %rd3, %rd22;
	add.s64 	%rd41, %rd23, 8;
	add.s64 	%rd24, %rd2, %rd22;
	add.s64 	%rd40, %rd24, 8;
	add.s32 	%r67, %r6, 1;
	add.s32 	%r66, %r4, %r6;
	mov.b32 	%r71, 1;
	mov.b32 	%r69, 0;
	mov.u32 	%r68, %r6;
	mov.u32 	%r70, %r3;
$L__BB0_5:
	mul.wide.s32 	%rd25, %r67, 4;
	add.s64 	%rd26, %rd3, %rd25;
	add.s32 	%r15, %r68, 1;
	ld.global.f32 	%f10, [%rd26+-4];
	add.f32 	%f1, %f10, 0fC0000000;
	setp.leu.f32 	%p4, %f1, 0f00000000;
	mul.wide.u32 	%rd27, %r15, 4;
	add.s64 	%rd10, %rd2, %rd27;
	mov.b32 	%r73, 0;
	@%p4 bra 	$L__BB0_7;
	cvt.rzi.s32.f32 	%r73, %f1;
	mov.b32 	%r52, 1065353216;
	st.global.u32 	[%rd10], %r52;
$L__BB0_7:
	mul.wide.s32 	%rd28, %r66, 4;
	add.s64 	%rd11, %rd3, %rd28;
	ld.global.f32 	%f11, [%rd11];
	add.f32 	%f2, %f11, 0fC0000000;
	cvt.rn.f32.s32 	%f12, %r73;
	setp.leu.f32 	%p5, %f2, %f12;
	@%p5 bra 	$L__BB0_9;
	cvt.rzi.s32.f32 	%r73, %f2;
	mov.b32 	%r53, 1073741824;
	st.global.u32 	[%rd10], %r53;
$L__BB0_9:
	mul.wide.s32 	%rd29, %r71, 4;
	add.s64 	%rd12, %rd1, %rd29;
	ld.global.f32 	%f13, [%rd5+-4];
	ld.global.f32 	%f14, [%rd12+-4];
	setp.eq.f32 	%p6, %f13, %f14;
	ld.global.f32 	%f15, [%rd11+-4];
	selp.f32 	%f16, 0f40400000, 0fC0400000, %p6;
	add.f32 	%f3, %f15, %f16;
	cvt.rn.f32.s32 	%f17, %r73;
	setp.leu.f32 	%p7, %f3, %f17;
	@%p7 bra 	$L__BB0_11;
	cvt.rzi.s32.f32 	%r73, %f3;
	mov.b32 	%r54, 1077936128;
	st.global.u32 	[%rd10], %r54;
$L__BB0_11:
	cvt.rn.f32.s32 	%f18, %r73;
	mul.wide.u32 	%rd30, %r15, 4;
	add.s64 	%rd31, %rd3, %rd30;
	st.global.f32 	[%rd31], %f18;
	add.f32 	%f4, %f18, 0fC0000000;
	setp.leu.f32 	%p8, %f4, 0f00000000;
	mov.b32 	%r76, 0;
	@%p8 bra 	$L__BB0_13;
	cvt.rzi.s32.f32 	%r76, %f4;
	mov.b32 	%r56, 1065353216;
	st.global.u32 	[%rd40], %r56;
$L__BB0_13:
	ld.global.f32 	%f19, [%rd11+4];
	add.f32 	%f5, %f19, 0fC0000000;
	cvt.rn.f32.s32 	%f20, %r76;
	setp.leu.f32 	%p9, %f5, %f20;
	@%p9 bra 	$L__BB0_15;
	cvt.rzi.s32.f32 	%r76, %f5;
	mov.b32 	%r57, 1073741824;
	st.global.u32 	[%rd40], %r57;
$L__BB0_15:
	ld.global.f32 	%f21, [%rd5+-4];
	ld.global.f32 	%f22, [%rd12];
	setp.eq.f32 	%p10, %f21, %f22;
	ld.global.f32 	%f23, [%rd11];
	selp.f32 	%f24, 0f40400000, 0fC0400000, %p10;
	add.f32 	%f6, %f23, %f24;
	cvt.rn.f32.s32 	%f25, %r76;
	setp.leu.f32 	%p11, %f6, %f25;
	@%p11 bra 	$L__BB0_17;
	cvt.rzi.s32.f32 	%r76, %f6;
	mov.b32 	%r58, 1077936128;
	st.global.u32 	[%rd40], %r58;
$L__BB0_17:
	cvt.rn.f32.s32 	%f26, %r76;
	st.global.f32 	[%rd41], %f26;
	add.s32 	%r71, %r71, 2;
	add.s32 	%r70, %r70, 2;
	add.s32 	%r69, %r69, 2;
	add.s64 	%rd41, %rd41, 8;
	add.s64 	%rd40, %rd40, 8;
	add.s32 	%r68, %r68, 2;
	add.s32 	%r67, %r67, 2;
	add.s32 	%r66, %r66, 2;
	setp.ne.s32 	%p12, %r70, 0;
	@%p12 bra 	$L__BB0_5;
	add.s32 	%r78, %r69, 1;
$L__BB0_19:
	setp.eq.s32 	%p13, %r2, 0;
	@%p13 bra 	$L__BB0_27;
	add.s32 	%r36, %r78, %r6;
	mul.wide.s32 	%rd32, %r36, 4;
	add.s64 	%rd33, %rd3, %rd32;
	ld.global.f32 	%f27, [%rd33+-4];
	add.f32 	%f7, %f27, 0fC0000000;
	setp.leu.f32 	%p14, %f7, 0f00000000;
	mul.wide.u32 	%rd34, %r36, 4;
	add.s64 	%rd15, %rd2, %rd34;
	mov.b32 	%r80, 0;
	@%p14 bra 	$L__BB0_22;
	cvt.rzi.s32.f32 	%r80, %f7;
	mov.b32 	%r60, 1065353216;
	st.global.u32 	[%rd15], %r60;
$L__BB0_22:
	sub.s32 	%r61, %r6, %r1;
	add.s32 	%r62, %r78, %r61;
	mul.wide.s32 	%rd35, %r62, 4;
	add.s64 	%rd16, %rd3, %rd35;
	ld.global.f32 	%f28, [%rd16];
	add.f32 	%f8, %f28, 0fC0000000;
	cvt.rn.f32.s32 	%f29, %r80;
	setp.leu.f32 	%p15, %f8, %f29;
	@%p15 bra 	$L__BB0_24;
	cvt.rzi.s32.f32 	%r80, %f8;
	mov.b32 	%r63, 1073741824;
	st.global.u32 	[%rd15], %r63;
$L__BB0_24:
	ld.global.f32 	%f30, [%rd5+-4];
	mul.wide.s32 	%rd36, %r78, 4;
	add.s64 	%rd37, %rd1, %rd36;
	ld.global.f32 	%f31, [%rd37+-4];
	setp.eq.f32 	%p16, %f30, %f31;
	ld.global.f32 	%f32, [%rd16+-4];
	selp.f32 	%f33, 0f40400000, 0fC0400000, %p16;
	add.f32 	%f9, %f32, %f33;
	cvt.rn.f32.s32 	%f34, %r80;
	setp.leu.f32 	%p17, %f9, %f34;
	@%p17 bra 	$L__BB0_26;
	cvt.rzi.s32.f32 	%r80, %f9;
	mov.b32 	%r64, 1077936128;
	st.global.u32 	[%rd15], %r64;
$L__BB0_26:
	cvt.rn.f32.s32 	%f35, %r80;
	add.s64 	%rd39, %rd3, %rd34;
	st.global.f32 	[%rd39], %f35;
$L__BB0_27:
	add.s32 	%r43, %r65, 1;
	setp.ne.s32 	%p18, %r65, %r45;
	mov.u32 	%r65, %r43;
	@%p18 bra 	$L__BB0_3;
$L__BB0_28:
	ret;

}


// ===== COMPILED SASS (sm_100) =====

	.target	sm_100

	.elftype	@"ET_EXEC"


//--------------------- .note.nv.tkinfo           --------------------------
	.section	.note.nv.tkinfo,"",@"SHT_NOTE"
	.sectionflags	@"SHF_NOTE_NV_TKINFO"
	.tkinfo
        /*0018*/ 	.word	0x00000002
        /*0030*/ 	.string	""
        /*0030*/ 	.string	"ptxas"
        /*0030*/ 	.string	"Cuda compilation tools, release 13.0, V13.0.88"
        /*0030*/ 	.string	"Build cuda_13.0.r13.0/compiler.36424714_0"
        /*0030*/ 	.string	"-arch sm_100 -m 64 "



//--------------------- .note.nv.cuinfo           --------------------------
	.section	.note.nv.cuinfo,"",@"SHT_NOTE"
	.sectionflags	@"SHF_NOTE_NV_CUINFO"
        /*0018*/ 	.short	0x0002
        /*001a*/ 	.short	0x0064
        /*001c*/ 	.short	0x0082
	.zero		2


//--------------------- .nv.info                  --------------------------
	.section	.nv.info,"",@"SHT_CUDA_INFO"
	.align	4


	//----- nvinfo : EIATTR_REGCOUNT
	.align		4
        /*0000*/ 	.byte	0x04, 0x2f
        /*0002*/ 	.short	(.L_1 - .L_0)
	.align		4
.L_0:
        /*0004*/ 	.word	index@(_Z15f_scoreSequencePfS_S_S_ii)
        /*0008*/ 	.word	0x00000020


	//----- nvinfo : EIATTR_FRAME_SIZE
	.align		4
.L_1:
        /*000c*/ 	.byte	0x04, 0x11
        /*000e*/ 	.short	(.L_3 - .L_2)
	.align		4
.L_2:
        /*0010*/ 	.word	index@(_Z15f_scoreSequencePfS_S_S_ii)
        /*0014*/ 	.word	0x00000000


	//----- nvinfo : EIATTR_MIN_STACK_SIZE
	.align		4
.L_3:
        /*0018*/ 	.byte	0x04, 0x12
        /*001a*/ 	.short	(.L_5 - .L_4)
	.align		4
.L_4:
        /*001c*/ 	.word	index@(_Z15f_scoreSequencePfS_S_S_ii)
        /*0020*/ 	.word	0x00000000
.L_5:


//--------------------- .nv.compat                --------------------------
	.section	.nv.compat,"",@"SHT_CUDA_COMPAT_INFO"
	.align	4
        /*0000*/ 	.byte	0x02, 0x09, 0x00, 0x00, 0x02, 0x02, 0x01, 0x00, 0x02, 0x05, 0x05, 0x00, 0x03, 0x07, 0x01, 0x01
        /*0010*/ 	.byte	0x02, 0x03, 0x00, 0x00, 0x02, 0x06, 0x01, 0x00, 0x04, 0x0b, 0x08, 0x00, 0x01, 0x00, 0x00, 0x00
        /*0020*/ 	.byte	0x00, 0x00, 0x00, 0x00


//--------------------- .nv.info._Z15f_scoreSequencePfS_S_S_ii --------------------------
	.section	.nv.info._Z15f_scoreSequencePfS_S_S_ii,"",@"SHT_CUDA_INFO"
	.sectionflags	@""
	.align	4


	//----- nvinfo : EIATTR_CUDA_API_VERSION
	.align		4
        /*0000*/ 	.byte	0x04, 0x37
        /*0002*/ 	.short	(.L_7 - .L_6)
.L_6:
        /*0004*/ 	.word	0x00000082


	//----- nvinfo : EIATTR_KPARAM_INFO
	.align		4
.L_7:
        /*0008*/ 	.byte	0x04, 0x17
        /*000a*/ 	.short	(.L_9 - .L_8)
.L_8:
        /*000c*/ 	.word	0x00000000
        /*0010*/ 	.short	0x0005
        /*0012*/ 	.short	0x0024
        /*0014*/ 	.byte	0x00, 0xf0, 0x11, 0x00


	//----- nvinfo : EIATTR_KPARAM_INFO
	.align		4
.L_9:
        /*0018*/ 	.byte	0x04, 0x17
        /*001a*/ 	.short	(.L_11 - .L_10)
.L_10:
        /*001c*/ 	.word	0x00000000
        /*0020*/ 	.short	0x0004
        /*0022*/ 	.short	0x0020
        /*0024*/ 	.byte	0x00, 0xf0, 0x11, 0x00


	//----- nvinfo : EIATTR_KPARAM_INFO
	.align		4
.L_11:
        /*0028*/ 	.byte	0x04, 0x17
        /*002a*/ 	.short	(.L_13 - .L_12)
.L_12:
        /*002c*/ 	.word	0x00000000
        /*0030*/ 	.short	0x0003
        /*0032*/ 	.short	0x0018
        /*0034*/ 	.byte	0x00, 0xf5, 0x21, 0x00


	//----- nvinfo : EIATTR_KPARAM_INFO
	.align		4
.L_13:
        /*0038*/ 	.byte	0x04, 0x17
        /*003a*/ 	.short	(.L_15 - .L_14)
.L_14:
        /*003c*/ 	.word	0x00000000
        /*0040*/ 	.short	0x0002
        /*0042*/ 	.short	0x0010
        /*0044*/ 	.byte	0x00, 0xf5, 0x21, 0x00


	//----- nvinfo : EIATTR_KPARAM_INFO
	.align		4
.L_15:
        /*0048*/ 	.byte	0x04, 0x17
        /*004a*/ 	.short	(.L_17 - .L_16)
.L_16:
        /*004c*/ 	.word	0x00000000
        /*0050*/ 	.short	0x0001
        /*0052*/ 	.short	0x0008
        /*0054*/ 	.byte	0x00, 0xf5, 0x21, 0x00


	//----- nvinfo : EIATTR_KPARAM_INFO
	.align		4
.L_17:
        /*0058*/ 	.byte	0x04, 0x17
        /*005a*/ 	.short	(.L_19 - .L_18)
.L_18:
        /*005c*/ 	.word	0x00000000
        /*0060*/ 	.short	0x0000
        /*0062*/ 	.short	0x0000
        /*0064*/ 	.byte	0x00, 0xf5, 0x21, 0x00


	//----- nvinfo : EIATTR_SPARSE_MMA_MASK
	.align		4
.L_19:
        /*0068*/ 	.byte	0x03, 0x50
        /*006a*/ 	.short	0x0000


	//----- nvinfo : EIATTR_MAXREG_COUNT
	.align		4
        /*006c*/ 	.byte	0x03, 0x1b
        /*006e*/ 	.short	0x00ff


	//----- nvinfo : EIATTR_MERCURY_ISA_VERSION
	.align		4
        /*0070*/ 	.byte	0x03, 0x5f
        /*0072*/ 	.short	0x0101


	//----- nvinfo : EIATTR_VRC_CTA_INIT_COUNT
	.align		4
        /*0074*/ 	.byte	0x02, 0x4a
	.zero		1
	.zero		1


	//----- nvinfo : EIATTR_EXIT_INSTR_OFFSETS
	.align		4
        /*0078*/ 	.byte	0x04, 0x1c
        /*007a*/ 	.short	(.L_21 - .L_20)


	//   ....[0]....
.L_20:
        /*007c*/ 	.word	0x00000030


	//   ....[1]....
        /*0080*/ 	.word	0x00000060


	//   ....[2]....
        /*0084*/ 	.word	0x000009a0


	//----- nvinfo : EIATTR_CBANK_PARAM_SIZE
	.align		4
.L_21:
        /*0088*/ 	.byte	0x03, 0x19
        /*008a*/ 	.short	0x0028


	//----- nvinfo : EIATTR_PARAM_CBANK
	.align		4
        /*008c*/ 	.byte	0x04, 0x0a
        /*008e*/ 	.short	(.L_23 - .L_22)
	.align		4
.L_22:
        /*0090*/ 	.word	index@(.nv.constant0._Z15f_scoreSequencePfS_S_S_ii)
        /*0094*/ 	.short	0x0380
        /*0096*/ 	.short	0x0028


	//----- nvinfo : EIATTR_SW_WAR
	.align		4
.L_23:
        /*0098*/ 	.byte	0x04, 0x36
        /*009a*/ 	.short	(.L_25 - .L_24)
.L_24:
        /*009c*/ 	.word	0x00000008
.L_25:


//--------------------- .nv.callgraph             --------------------------
	.section	.nv.callgraph,"",@"SHT_CUDA_CALLGRAPH"
	.align	4
	.sectionentsize	8
	.align		4
        /*0000*/ 	.word	0x00000000
	.align		4
        /*0004*/ 	.word	0xffffffff
	.align		4
        /*0008*/ 	.word	0x00000000
	.align		4
        /*000c*/ 	.word	0xfffffffe
	.align		4
        /*0010*/ 	.word	0x00000000
	.align		4
        /*0014*/ 	.word	0xfffffffd
	.align		4
        /*0018*/ 	.word	0x00000000
	.align		4
        /*001c*/ 	.word	0xfffffffc


//--------------------- .text._Z15f_scoreSequencePfS_S_S_ii --------------------------
	.section	.text._Z15f_scoreSequencePfS_S_S_ii,"ax",@progbits
	.align	128
        .global         _Z15f_scoreSequencePfS_S_S_ii
        .type           _Z15f_scoreSequencePfS_S_S_ii,@function
        .size           _Z15f_scoreSequencePfS_S_S_ii,(.L_x_5 - _Z15f_scoreSequencePfS_S_S_ii)
        .other          _Z15f_scoreSequencePfS_S_S_ii,@"STO_CUDA_ENTRY STV_DEFAULT"
_Z15f_scoreSequencePfS_S_S_ii:
.text._Z15f_scoreSequencePfS_S_S_ii:
[----:B------:R-:W-:Y:S08]  /*0000*/  LDC R1, c[0x0][0x37c] ;  /* 0x0000df00ff017b82 */ /* 0x000ff00000000800 */
[----:B------:R-:W0:Y:S02]  /*0010*/  LDC R0, c[0x0][0x3a4] ;  /* 0x0000e900ff007b82 */ /* 0x000e240000000800 */
[----:B0-----:R-:W-:-:S13]  /*0020*/  ISETP.GE.AND P0, PT, R0, 0x1, PT ;  /* 0x000000010000780c */ /* 0x001fda0003f06270 */
[----:B------:R-:W-:Y:S05]  /*0030*/  @!P0 EXIT ;  /* 0x000000000000894d */ /* 0x000fea0003800000 */
[----:B------:R-:W0:Y:S02]  /*0040*/  LDC R0, c[0x0][0x3a0] ;  /* 0x0000e800ff007b82 */ /* 0x000e240000000800 */
[----:B0-----:R-:W-:-:S13]  /*0050*/  ISETP.GE.AND P0, PT, R0, 0x1, PT ;  /* 0x000000010000780c */ /* 0x001fda0003f06270 */
[----:B------:R-:W-:Y:S05]  /*0060*/  @!P0 EXIT ;  /* 0x000000000000894d */ /* 0x000fea0003800000 */
[C---:B------:R-:W-:Y:S01]  /*0070*/  LOP3.LUT R2, R0.reuse, 0x7ffffffe, RZ, 0xc0, !PT ;  /* 0x7ffffffe00027812 */ /* 0x040fe200078ec0ff */
[----:B------:R-:W-:Y:S01]  /*0080*/  VIADD R0, R0, 0x1 ;  /* 0x0000000100007836 */ /* 0x000fe20000000000 */
[----:B------:R-:W0:Y:S01]  /*0090*/  LDCU.64 UR4, c[0x0][0x358] ;  /* 0x00006b00ff0477ac */ /* 0x000e220008000a00 */
[----:B------:R-:W-:Y:S01]  /*00a0*/  IMAD.MOV.U32 R3, RZ, RZ, 0x1 ;  /* 0x00000001ff037424 */ /* 0x000fe200078e00ff */
[----:B------:R-:W-:-:S07]  /*00b0*/  IADD3 R2, PT, PT, -R2, RZ, RZ ;  /* 0x000000ff02027210 */ /* 0x000fce0007ffe1ff */
.L_x_3:
[----:B-1----:R-:W1:Y:S01]  /*00c0*/  LDCU.64 UR6, c[0x0][0x3a0] ;  /* 0x00007400ff0677ac */ /* 0x002e620008000a00 */
[----:B------:R-:W2:Y:S01]  /*00d0*/  LDC.64 R12, c[0x0][0x380] ;  /* 0x0000e000ff0c7b82 */ /* 0x000ea20000000a00 */
[----:B------:R-:W-:Y:S02]  /*00e0*/  IMAD R5, R0, R3, RZ ;  /* 0x0000000300057224 */ /* 0x000fe400078e02ff */
[----:B------:R-:W-:Y:S01]  /*00f0*/  IMAD.MOV.U32 R14, RZ, RZ, 0x1 ;  /* 0x00000001ff0e7424 */ /* 0x000fe200078e00ff */
[----:B-1----:R-:W-:Y:S01]  /*0100*/  UISETP.NE.AND UP0, UPT, UR6, 0x1, UPT ;  /* 0x000000010600788c */ /* 0x002fe2000bf05270 */
[C---:B------:R-:W-:Y:S01]  /*0110*/  ISETP.NE.AND P0, PT, R3.reuse, UR7, PT ;  /* 0x0000000703007c0c */ /* 0x040fe2000bf05270 */
[----:B--2---:R-:W-:-:S04]  /*0120*/  IMAD.WIDE R12, R3, 0x4, R12 ;  /* 0x00000004030c7825 */ /* 0x004fc800078e020c */
[----:B------:R-:W-:-:S03]  /*0130*/  VIADD R3, R3, 0x1 ;  /* 0x0000000103037836 */ /* 0x000fc60000000000 */
[----:B------:R-:W-:Y:S05]  /*0140*/  BRA.U !UP0, `(.L_x_0) ;  /* 0x0000000508707547 */ /* 0x000fea000b800000 */
[----:B------:R-:W1:Y:S01]  /*0150*/  LDC.64 R6, c[0x0][0x390] ;  /* 0x0000e400ff067b82 */ /* 0x000e620000000a00 */
[C---:B------:R-:W-:Y:S01]  /*0160*/  IADD3 R9, PT, PT, R5.reuse, -UR6, RZ ;  /* 0x8000000605097c10 */ /* 0x040fe2000fffe0ff */
[----:B------:R-:W-:Y:S01]  /*0170*/  IMAD.MOV.U32 R4, RZ, RZ, RZ ;  /* 0x000000ffff047224 */ /* 0x000fe200078e00ff */
[----:B------:R-:W-:Y:S02]  /*0180*/  IADD3 R8, PT, PT, R5, 0x1, RZ ;  /* 0x0000000105087810 */ /* 0x000fe40007ffe0ff */
[----:B------:R-:W-:-:S03]  /*0190*/  MOV R11, R5 ;  /* 0x00000005000b7202 */ /* 0x000fc60000000f00 */
[----:B------:R-:W2:Y:S01]  /*01a0*/  LDC.64 R14, c[0x0][0x398] ;  /* 0x0000e600ff0e7b82 */ /* 0x000ea20000000a00 */
[----:B-1----:R-:W-:-:S03]  /*01b0*/  IMAD.WIDE.U32 R6, R5, 0x4, R6 ;  /* 0x0000000405067825 */ /* 0x002fc600078e0006 */
[----:B------:R-:W-:Y:S01]  /*01c0*/  IADD3 R10, P1, PT, R6, 0x8, RZ ;  /* 0x00000008060a7810 */ /* 0x000fe20007f3e0ff */
[----:B------:R-:W-:Y:S02]  /*01d0*/  IMAD.MOV.U32 R6, RZ, RZ, R2 ;  /* 0x000000ffff067224 */ /* 0x000fe400078e0002 */
[----:B--2---:R-:W-:-:S04]  /*01e0*/  IMAD.WIDE.U32 R14, R5, 0x4, R14 ;  /* 0x00000004050e7825 */ /* 0x004fc800078e000e */
[----:B------:R-:W-:Y:S01]  /*01f0*/  IMAD.X R23, RZ, RZ, R7, P1 ;  /* 0x000000ffff177224 */ /* 0x000fe200008e0607 */
[----:B------:R-:W-:Y:S01]  /*0200*/  IADD3 R22, P2, PT, R14, 0x8, RZ ;  /* 0x000000080e167810 */ /* 0x000fe20007f5e0ff */
[----:B------:R-:W-:-:S04]  /*0210*/  IMAD.MOV.U32 R7, RZ, RZ, 0x1 ;  /* 0x00000001ff077424 */ /* 0x000fc800078e00ff */
[----:B------:R-:W-:-:S08]  /*0220*/  IMAD.X R25, RZ, RZ, R15, P2 ;  /* 0x000000ffff197224 */ /* 0x000fd000010e060f */
.L_x_1:
[----:B-1----:R-:W1:Y:S08]  /*0230*/  LDC.64 R14, c[0x0][0x390] ;  /* 0x0000e400ff0e7b82 */ /* 0x002e700000000a00 */
[----:B------:R-:W2:Y:S01]  /*0240*/  LDC.64 R16, c[0x0][0x398] ;  /* 0x0000e600ff107b82 */ /* 0x000ea20000000a00 */
[----:B-1----:R-:W-:-:S06]  /*0250*/  IMAD.WIDE R20, R8, 0x4, R14 ;  /* 0x0000000408147825 */ /* 0x002fcc00078e020e */
[----:B0-----:R-:W3:Y:S01]  /*0260*/  LDG.E R20, desc[UR4][R20.64+-0x4] ;  /* 0xfffffc0414147981 */ /* 0x001ee2000c1e1900 */
[----:B------:R-:W-:Y:S02]  /*0270*/  VIADD R27, R11, 0x1 ;  /* 0x000000010b1b7836 */ /* 0x000fe40000000000 */
[----:B------:R-:W-:-:S04]  /*0280*/  IMAD.WIDE R18, R9, 0x4, R14 ;  /* 0x0000000409127825 */ /* 0x000fc800078e020e */
[----:B--2---:R-:W-:Y:S01]  /*0290*/  IMAD.WIDE.U32 R16, R27, 0x4, R16 ;  /* 0x000000041b107825 */ /* 0x004fe200078e0010 */
[----:B---3--:R-:W-:-:S13]  /*02a0*/  FSETP.GT.AND P1, PT, R20, 2, PT ;  /* 0x400000001400780b */ /* 0x008fda0003f24000 */
[----:B------:R-:W-:-:S05]  /*02b0*/  @P1 MOV R29, 0x3f800000 ;  /* 0x3f800000001d1802 */ /* 0x000fca0000000f00 */
[----:B------:R0:W-:Y:S04]  /*02c0*/  @P1 STG.E desc[UR4][R16.64], R29 ;  /* 0x0000001d10001986 */ /* 0x0001e8000c101904 */
[----:B------:R-:W2:Y:S01]  /*02d0*/  LDG.E R26, desc[UR4][R18.64] ;  /* 0x00000004121a7981 */ /* 0x000ea2000c1e1900 */
[----:B------:R-:W-:Y:S02]  /*02e0*/  IMAD.MOV.U32 R24, RZ, RZ, RZ ;  /* 0x000000ffff187224 */ /* 0x000fe400078e00ff */
[----:B------:R-:W-:Y:S01]  /*02f0*/  FADD R28, R20, -2 ;  /* 0xc0000000141c7421 */ /* 0x000fe20000000000 */
[----:B------:R-:W-:-:S03]  /*0300*/  IMAD.WIDE.U32 R14, R27, 0x4, R14 ;  /* 0x000000041b0e7825 */ /* 0x000fc600078e000e */
[----:B------:R-:W1:Y:S02]  /*0310*/  @P1 F2I.TRUNC.NTZ R24, R28 ;  /* 0x0000001c00181305 */ /* 0x000e64000020f100 */
[----:B-1----:R-:W-:Y:S01]  /*0320*/  I2FP.F32.S32 R20, R24 ;  /* 0x0000001800147245 */ /* 0x002fe20000201400 */
[----:B--2---:R-:W-:-:S05]  /*0330*/  FADD R27, R26, -2 ;  /* 0xc00000001a1b7421 */ /* 0x004fca0000000000 */
[----:B------:R-:W-:Y:S02]  /*0340*/  FSETP.GT.AND P1, PT, R27, R20, PT ;  /* 0x000000141b00720b */ /* 0x000fe40003f24000 */
[----:B------:R-:W1:Y:S11]  /*0350*/  LDC.64 R20, c[0x0][0x388] ;  /* 0x0000e200ff147b82 */ /* 0x000e760000000a00 */
[----:B------:R-:W-:Y:S01]  /*0360*/  @P1 IMAD.MOV.U32 R28, RZ, RZ, 0x40000000 ;  /* 0x40000000ff1c1424 */ /* 0x000fe200078e00ff */
[----:B------:R2:W3:Y:S04]  /*0370*/  @P1 F2I.TRUNC.NTZ R24, R27 ;  /* 0x0000001b00181305 */ /* 0x0004e8000020f100 */
[----:B------:R4:W-:Y:S04]  /*0380*/  @P1 STG.E desc[UR4][R16.64], R28 ;  /* 0x0000001c10001986 */ /* 0x0009e8000c101904 */
[----:B------:R-:W5:Y:S01]  /*0390*/  LDG.E R26, desc[UR4][R12.64+-0x4] ;  /* 0xfffffc040c1a7981 */ /* 0x000f62000c1e1900 */
[----:B-1----:R-:W-:-:S05]  /*03a0*/  IMAD.WIDE R20, R7, 0x4, R20 ;  /* 0x0000000407147825 */ /* 0x002fca00078e0214 */
[----:B--2---:R-:W5:Y:S02]  /*03b0*/  LDG.E R27, desc[UR4][R20.64+-0x4] ;  /* 0xfffffc04141b7981 */ /* 0x004f64000c1e1900 */
[----:B-----5:R-:W-:Y:S02]  /*03c0*/  FSETP.NEU.AND P1, PT, R26, R27, PT ;  /* 0x0000001b1a00720b */ /* 0x020fe40003f2d000 */
[----:B------:R-:W2:Y:S01]  /*03d0*/  LDG.E R26, desc[UR4][R18.64+-0x4] ;  /* 0xfffffc04121a7981 */ /* 0x000ea2000c1e1900 */
[----:B------:R-:W-:-:S05]  /*03e0*/  HFMA2 R27, -RZ, RZ, 2.125, 0 ;  /* 0x40400000ff1b7431 */ /* 0x000fca00000001ff */
[----:B0-----:R-:W-:-:S05]  /*03f0*/  FSEL R29, R27, -3, !P1 ;  /* 0xc04000001b1d7808 */ /* 0x001fca0004800000 */
[----:B--2---:R-:W-:Y:S01]  /*0400*/  FADD R26, R26, R29 ;  /* 0x0000001d1a1a7221 */ /* 0x004fe20000000000 */
[----:B---3--:R-:W-:-:S04]  /*0410*/  I2FP.F32.S32 R29, R24 ;  /* 0x00000018001d7245 */ /* 0x008fc80000201400 */
[----:B------:R-:W-:-:S13]  /*0420*/  FSETP.GT.AND P1, PT, R26, R29, PT ;  /* 0x0000001d1a00720b */ /* 0x000fda0003f24000 */
[----:B------:R-:W0:Y:S02]  /*0430*/  @P1 F2I.TRUNC.NTZ R24, R26 ;  /* 0x0000001a00181305 */ /* 0x000e24000020f100 */
[----:B0-----:R-:W-:-:S04]  /*0440*/  I2FP.F32.S32 R29, R24 ;  /* 0x00000018001d7245 */ /* 0x001fc80000201400 */
[----:B------:R-:W-:Y:S01]  /*0450*/  FSETP.GT.AND P2, PT, R29, 2, PT ;  /* 0x400000001d00780b */ /* 0x000fe20003f44000 */
[----:B------:R-:W-:Y:S04]  /*0460*/  @P1 STG.E desc[UR4][R16.64], R27 ;  /* 0x0000001b10001986 */ /* 0x000fe8000c101904 */
[----:B------:R0:W-:Y:S08]  /*0470*/  STG.E desc[UR4][R14.64], R29 ;  /* 0x0000001d0e007986 */ /* 0x0001f0000c101904 */
[----:B----4-:R-:W-:-:S02]  /*0480*/  @P2 IMAD.MOV.U32 R28, RZ, RZ, 0x3f800000 ;  /* 0x3f800000ff1c2424 */ /* 0x010fc400078e00ff */
[----:B0-----:R-:W-:Y:S01]  /*0490*/  IMAD.MOV.U32 R14, RZ, RZ, R22 ;  /* 0x000000ffff0e7224 */ /* 0x001fe200078e0016 */
[----:B------:R-:W-:-:S05]  /*04a0*/  MOV R15, R25 ;  /* 0x00000019000f7202 */ /* 0x000fca0000000f00 */
[----:B------:R1:W-:Y:S04]  /*04b0*/  @P2 STG.E desc[UR4][R14.64], R28 ;  /* 0x0000001c0e002986 */ /* 0x0003e8000c101904 */
[----:B------:R-:W2:Y:S01]  /*04c0*/  LDG.E R24, desc[UR4][R18.64+0x4] ;  /* 0x0000040412187981 */ /* 0x000ea2000c1e1900 */
[----:B------:R-:W-:Y:S02]  /*04d0*/  IMAD.MOV.U32 R22, RZ, RZ, RZ ;  /* 0x000000ffff167224 */ /* 0x000fe400078e00ff */
[----:B------:R-:W-:-:S04]  /*04e0*/  FADD R25, R29, -2 ;  /* 0xc00000001d197421 */ /* 0x000fc80000000000 */
[----:B------:R-:W0:Y:S01]  /*04f0*/  @P2 F2I.TRUNC.NTZ R22, R25 ;  /* 0x0000001900162305 */ /* 0x000e22000020f100 */
[----:B--2---:R-:W-:Y:S01]  /*0500*/  FADD R26, R24, -2 ;  /* 0xc0000000181a7421 */ /* 0x004fe20000000000 */
[----:B0-----:R-:W-:-:S04]  /*0510*/  I2FP.F32.S32 R24, R22 ;  /* 0x0000001600187245 */ /* 0x001fc80000201400 */
[----:B------:R-:W-:-:S13]  /*0520*/  FSETP.GT.AND P1, PT, R26, R24, PT ;  /* 0x000000181a00720b */ /* 0x000fda0003f24000 */
[----:B------:R-:W-:-:S05]  /*0530*/  @P1 IMAD.MOV.U32 R24, RZ, RZ, 0x40000000 ;  /* 0x40000000ff181424 */ /* 0x000fca00078e00ff */
[----:B------:R1:W-:Y:S04]  /*0540*/  @P1 STG.E desc[UR4][R14.64], R24 ;  /* 0x000000180e001986 */ /* 0x0003e8000c101904 */
[----:B------:R-:W2:Y:S04]  /*0550*/  LDG.E R21, desc[UR4][R20.64] ;  /* 0x0000000414157981 */ /* 0x000ea8000c1e1900 */
[----:B------:R-:W2:Y:S04]  /*0560*/  LDG.E R16, desc[UR4][R12.64+-0x4] ;  /* 0xfffffc040c107981 */ /* 0x000ea8000c1e1900 */
[----:B------:R-:W3:Y:S01]  /*0570*/  LDG.E R18, desc[UR4][R18.64] ;  /* 0x0000000412127981 */ /* 0x000ee2000c1e1900 */
[----:B------:R-:W0:Y:S01]  /*0580*/  @P1 F2I.TRUNC.NTZ R22, R26 ;  /* 0x0000001a00161305 */ /* 0x000e22000020f100 */
[----:B------:R-:W-:Y:S01]  /*0590*/  VIADD R6, R6, 0x2 ;  /* 0x0000000206067836 */ /* 0x000fe20000000000 */
[----:B------:R-:W-:Y:S01]  /*05a0*/  IADD3 R11, PT, PT, R11, 0x2, RZ ;  /* 0x000000020b0b7810 */ /* 0x000fe20007ffe0ff */
[----:B------:R-:W-:Y:S01]  /*05b0*/  VIADD R4, R4, 0x2 ;  /* 0x0000000204047836 */ /* 0x000fe20000000000 */
[----:B------:R-:W-:Y:S01]  /*05c0*/  IADD3 R8, PT, PT, R8, 0x2, RZ ;  /* 0x0000000208087810 */ /* 0x000fe20007ffe0ff */
[----:B------:R-:W-:Y:S01]  /*05d0*/  VIADD R9, R9, 0x2 ;  /* 0x0000000209097836 */ /* 0x000fe20000000000 */
[----:B------:R-:W-:-:S02]  /*05e0*/  IADD3 R7, PT, PT, R7, 0x2, RZ ;  /* 0x0000000207077810 */ /* 0x000fc40007ffe0ff */
[----:B--2---:R-:W-:-:S04]  /*05f0*/  FSETP.NEU.AND P1, PT, R16, R21, PT ;  /* 0x000000151000720b */ /* 0x004fc80003f2d000 */
[----:B------:R-:W-:Y:S02]  /*0600*/  FSEL R17, R27, -3, !P1 ;  /* 0xc04000001b117808 */ /* 0x000fe40004800000 */
[----:B0-----:R-:W-:-:S03]  /*0610*/  I2FP.F32.S32 R16, R22 ;  /* 0x0000001600107245 */ /* 0x001fc60000201400 */
[----:B---3--:R-:W-:-:S05]  /*0620*/  FADD R17, R18, R17 ;  /* 0x0000001112117221 */ /* 0x008fca0000000000 */
[----:B------:R-:W-:-:S13]  /*0630*/  FSETP.GT.AND P1, PT, R17, R16, PT ;  /* 0x000000101100720b */ /* 0x000fda0003f24000 */
[----:B------:R-:W0:Y:S01]  /*0640*/  @P1 F2I.TRUNC.NTZ R22, R17 ;  /* 0x0000001100161305 */ /* 0x000e22000020f100 */
[----:B------:R1:W-:Y:S01]  /*0650*/  @P1 STG.E desc[UR4][R14.64], R27 ;  /* 0x0000001b0e001986 */ /* 0x0003e2000c101904 */
[----:B------:R-:W-:Y:S02]  /*0660*/  MOV R16, R10 ;  /* 0x0000000a00107202 */ /* 0x000fe40000000f00 */
[----:B0-----:R-:W-:Y:S02]  /*0670*/  I2FP.F32.S32 R29, R22 ;  /* 0x00000016001d7245 */ /* 0x001fe40000201400 */
[----:B------:R-:W-:-:S04]  /*0680*/  IADD3 R22, P1, PT, R14, 0x8, RZ ;  /* 0x000000080e167810 */ /* 0x000fc80007f3e0ff */
[----:B------:R-:W-:Y:S02]  /*0690*/  IADD3.X R25, PT, PT, RZ, R15, RZ, P1, !PT ;  /* 0x0000000fff197210 */ /* 0x000fe40000ffe4ff */
[----:B------:R-:W-:Y:S01]  /*06a0*/  ISETP.NE.AND P1, PT, R6, RZ, PT ;  /* 0x000000ff0600720c */ /* 0x000fe20003f25270 */
[----:B------:R-:W-:Y:S01]  /*06b0*/  IMAD.MOV.U32 R17, RZ, RZ, R23 ;  /* 0x000000ffff117224 */ /* 0x000fe200078e0017 */
[----:B------:R-:W-:-:S04]  /*06c0*/  IADD3 R10, P2, PT, R10, 0x8, RZ ;  /* 0x000000080a0a7810 */ /* 0x000fc80007f5e0ff */
[----:B------:R1:W-:Y:S01]  /*06d0*/  STG.E desc[UR4][R16.64], R29 ;  /* 0x0000001d10007986 */ /* 0x0003e2000c101904 */
[----:B------:R-:W-:-:S06]  /*06e0*/  IMAD.X R23, RZ, RZ, R23, P2 ;  /* 0x000000ffff177224 */ /* 0x000fcc00010e0617 */
[----:B------:R-:W-:Y:S05]  /*06f0*/  @P1 BRA `(.L_x_1) ;  /* 0xfffffff800cc1947 */ /* 0x000fea000383ffff */
[----:B-1----:R-:W-:-:S07]  /*0700*/  VIADD R14, R4, 0x1 ;  /* 0x00000001040e7836 */ /* 0x002fce0000000000 */
.L_x_0:
[----:B------:R-:W1:Y:S02]  /*0710*/  LDCU UR6, c[0x0][0x3a0] ;  /* 0x00007400ff0677ac */ /* 0x000e640008000800 */
[----:B-1----:R-:W-:-:S09]  /*0720*/  ULOP3.LUT UP0, URZ, UR6, 0x1, URZ, 0xc0, !UPT ;  /* 0x0000000106ff7892 */ /* 0x002fd2000f80c0ff */
[----:B------:R-:W-:Y:S05]  /*0730*/  BRA.U !UP0, `(.L_x_2) ;  /* 0x0000000108947547 */ /* 0x000fea000b800000 */
[----:B------:R-:W1:Y:S01]  /*0740*/  LDC.64 R6, c[0x0][0x390] ;  /* 0x0000e400ff067b82 */ /* 0x000e620000000a00 */
[----:B------:R-:W-:-:S07]  /*0750*/  IADD3 R11, PT, PT, R5, R14, RZ ;  /* 0x0000000e050b7210 */ /* 0x000fce0007ffe0ff */
[----:B------:R-:W2:Y:S01]  /*0760*/  LDC.64 R8, c[0x0][0x398] ;  /* 0x0000e600ff087b82 */ /* 0x000ea20000000a00 */
[----:B-1----:R-:W-:-:S06]  /*0770*/  IMAD.WIDE R16, R11, 0x4, R6 ;  /* 0x000000040b107825 */ /* 0x002fcc00078e0206 */
[----:B0-----:R-:W3:Y:S01]  /*0780*/  LDG.E R16, desc[UR4][R16.64+-0x4] ;  /* 0xfffffc0410107981 */ /* 0x001ee2000c1e1900 */
[----:B------:R-:W-:Y:S01]  /*0790*/  IADD3 R15, PT, PT, R14, R5, -R0 ;  /* 0x000000050e0f7210 */ /* 0x000fe20007ffe800 */
[----:B--2---:R-:W-:-:S04]  /*07a0*/  IMAD.WIDE.U32 R4, R11, 0x4, R8 ;  /* 0x000000040b047825 */ /* 0x004fc800078e0008 */
[----:B------:R-:W-:Y:S01]  /*07b0*/  IMAD.WIDE R8, R15, 0x4, R6 ;  /* 0x000000040f087825 */ /* 0x000fe200078e0206 */
[----:B---3--:R-:W-:-:S13]  /*07c0*/  FSETP.GT.AND P1, PT, R16, 2, PT ;  /* 0x400000001000780b */ /* 0x008fda0003f24000 */
[----:B------:R-:W-:-:S05]  /*07d0*/  @P1 IMAD.MOV.U32 R19, RZ, RZ, 0x3f800000 ;  /* 0x3f800000ff131424 */ /* 0x000fca00078e00ff */
[----:B------:R0:W-:Y:S04]  /*07e0*/  @P1 STG.E desc[UR4][R4.64], R19 ;  /* 0x0000001304001986 */ /* 0x0001e8000c101904 */
[----:B------:R-:W2:Y:S01]  /*07f0*/  LDG.E R15, desc[UR4][R8.64] ;  /* 0x00000004080f7981 */ /* 0x000ea2000c1e1900 */
[----:B------:R-:W-:Y:S02]  /*0800*/  HFMA2 R10, -RZ, RZ, 0, 0 ;  /* 0x00000000ff0a7431 */ /* 0x000fe400000001ff */
[----:B------:R-:W-:Y:S02]  /*0810*/  FADD R18, R16, -2 ;  /* 0xc000000010127421 */ /* 0x000fe40000000000 */
[----:B------:R-:W1:Y:S02]  /*0820*/  LDC.64 R16, c[0x0][0x388] ;  /* 0x0000e200ff107b82 */ /* 0x000e640000000a00 */
[----:B------:R-:W3:Y:S01]  /*0830*/  @P1 F2I.TRUNC.NTZ R10, R18 ;  /* 0x00000012000a1305 */ /* 0x000ee2000020f100 */
[----:B-1----:R-:W-:-:S04]  /*0840*/  IMAD.WIDE R16, R14, 0x4, R16 ;  /* 0x000000040e107825 */ /* 0x002fc800078e0210 */
[----:B--2---:R-:W-:Y:S01]  /*0850*/  FADD R20, R15, -2 ;  /* 0xc00000000f147421 */ /* 0x004fe20000000000 */
[----:B---3--:R-:W-:-:S04]  /*0860*/  I2FP.F32.S32 R15, R10 ;  /* 0x0000000a000f7245 */ /* 0x008fc80000201400 */
[----:B------:R-:W-:-:S13]  /*0870*/  FSETP.GT.AND P1, PT, R20, R15, PT ;  /* 0x0000000f1400720b */ /* 0x000fda0003f24000 */
[----:B------:R-:W-:-:S05]  /*0880*/  @P1 IMAD.MOV.U32 R21, RZ, RZ, 0x40000000 ;  /* 0x40000000ff151424 */ /* 0x000fca00078e00ff */
[----:B------:R1:W-:Y:S04]  /*0890*/  @P1 STG.E desc[UR4][R4.64], R21 ;  /* 0x0000001504001986 */ /* 0x0003e8000c101904 */
[----:B------:R-:W2:Y:S04]  /*08a0*/  LDG.E R12, desc[UR4][R12.64+-0x4] ;  /* 0xfffffc040c0c7981 */ /* 0x000ea8000c1e1900 */
[----:B------:R-:W2:Y:S04]  /*08b0*/  LDG.E R17, desc[UR4][R16.64+-0x4] ;  /* 0xfffffc0410117981 */ /* 0x000ea8000c1e1900 */
[----:B------:R-:W3:Y:S01]  /*08c0*/  LDG.E R8, desc[UR4][R8.64+-0x4] ;  /* 0xfffffc0408087981 */ /* 0x000ee2000c1e1900 */
[----:B------:R-:W4:Y:S01]  /*08d0*/  @P1 F2I.TRUNC.NTZ R10, R20 ;  /* 0x00000014000a1305 */ /* 0x000f22000020f100 */
[----:B0-----:R-:W-:Y:S01]  /*08e0*/  MOV R19, 0x40400000 ;  /* 0x4040000000137802 */ /* 0x001fe20000000f00 */
[----:B------:R-:W-:Y:S01]  /*08f0*/  IMAD.WIDE.U32 R6, R11, 0x4, R6 ;  /* 0x000000040b067825 */ /* 0x000fe200078e0006 */
[----:B----4-:R-:W-:-:S02]  /*0900*/  I2FP.F32.S32 R14, R10 ;  /* 0x0000000a000e7245 */ /* 0x010fc40000201400 */
[----:B--2---:R-:W-:-:S04]  /*0910*/  FSETP.NEU.AND P1, PT, R12, R17, PT ;  /* 0x000000110c00720b */ /* 0x004fc80003f2d000 */
[----:B------:R-:W-:-:S05]  /*0920*/  FSEL R15, R19, -3, !P1 ;  /* 0xc0400000130f7808 */ /* 0x000fca0004800000 */
[----:B---3--:R-:W-:-:S05]  /*0930*/  FADD R15, R8, R15 ;  /* 0x0000000f080f7221 */ /* 0x008fca0000000000 */
[----:B------:R-:W-:-:S13]  /*0940*/  FSETP.GT.AND P1, PT, R15, R14, PT ;  /* 0x0000000e0f00720b */ /* 0x000fda0003f24000 */
[----:B------:R-:W0:Y:S01]  /*0950*/  @P1 F2I.TRUNC.NTZ R10, R15 ;  /* 0x0000000f000a1305 */ /* 0x000e22000020f100 */
[----:B------:R1:W-:Y:S01]  /*0960*/  @P1 STG.E desc[UR4][R4.64], R19 ;  /* 0x0000001304001986 */ /* 0x0003e2000c101904 */
[----:B0-----:R-:W-:-:S05]  /*0970*/  I2FP.F32.S32 R11, R10 ;  /* 0x0000000a000b7245 */ /* 0x001fca0000201400 */
[----:B------:R1:W-:Y:S02]  /*0980*/  STG.E desc[UR4][R6.64], R11 ;  /* 0x0000000b06007986 */ /* 0x0003e4000c101904 */
.L_x_2:
[----:B------:R-:W-:Y:S05]  /*0990*/  @P0 BRA `(.L_x_3) ;  /* 0xfffffff400c80947 */ /* 0x000fea000383ffff */
[----:B0-----:R-:W-:Y:S05]  /*09a0*/  EXIT ;  /* 0x000000000000794d */ /* 0x001fea0003800000 */
.L_x_4:
[----:B------:R-:W-:-:S00]  /*09b0*/  BRA `(.L_x_4) ;  /* 0xfffffffc00fc7947 */ /* 0x000fc0000383ffff */
[----:B------:R-:W-:-:S00]  /*09c0*/  NOP ;  /* 0x0000000000007918 */ /* 0x000fc00000000000 */
        /* <DEDUP_REMOVED lines=11> */
.L_x_5:


//--------------------- .nv.shared.reserved.0     --------------------------
	.section	.nv.shared.reserved.0,"aw",@nobits
	.weak		__nv_reservedSMEM_offset_0_alias
	.size		__nv_reservedSMEM_offset_0_alias, 0, 64
	.other		__nv_reservedSMEM_offset_0_alias,@"STO_CUDA_RESERVED_SHARED STV_DEFAULT"
__nv_reservedSMEM_offset_0_alias:
	.zero		0
	.zero		64


//--------------------- .nv.constant0._Z15f_scoreSequencePfS_S_S_ii --------------------------
	.section	.nv.constant0._Z15f_scoreSequencePfS_S_S_ii,"a",@progbits
	.sectionflags	@""
	.align	4
.nv.constant0._Z15f_scoreSequencePfS_S_S_ii:
	.zero		936


//--------------------- SYMBOLS --------------------------

	.type		.nv.reservedSmem.offset0,@object
	.size		.nv.reservedSmem.offset0,0x4
